	.headerflags	@"EF_CUDA_TEXMODE_UNIFIED EF_CUDA_64BIT_ADDRESS EF_CUDA_ACCELERATORS EF_CUDA_SM90 EF_CUDA_VIRTUAL_SM(EF_CUDA_SM90)"
	.elftype	@"ET_EXEC"


//--------------------- .nv.info                  --------------------------
	.section	.nv.info,"",@"SHT_CUDA_INFO"
	.align	4


	//----- nvinfo : EIATTR_REGCOUNT
	.align		4
        /*0000*/ 	.byte	0x04, 0x2f
        /*0002*/ 	.short	(.L_1 - .L_0)
	.align		4
.L_0:
        /*0004*/ 	.word	index@(triton_poi_fused_convolution_0)
        /*0008*/ 	.word	0x0000001c


	//----- nvinfo : EIATTR_FRAME_SIZE
	.align		4
.L_1:
        /*000c*/ 	.byte	0x04, 0x11
        /*000e*/ 	.short	(.L_3 - .L_2)
	.align		4
.L_2:
        /*0010*/ 	.word	index@(triton_poi_fused_convolution_0)
        /*0014*/ 	.word	0x00000000


	//----- nvinfo : EIATTR_MIN_STACK_SIZE
	.align		4
.L_3:
        /*0018*/ 	.byte	0x04, 0x12
        /*001a*/ 	.short	(.L_5 - .L_4)
	.align		4
.L_4:
        /*001c*/ 	.word	index@(triton_poi_fused_convolution_0)
        /*0020*/ 	.word	0x00000000
.L_5:


//--------------------- .nv.info.triton_poi_fused_convolution_0 --------------------------
	.section	.nv.info.triton_poi_fused_convolution_0,"",@"SHT_CUDA_INFO"
	.sectionflags	@""
	.align	4


	//----- nvinfo : EIATTR_CUDA_API_VERSION
	.align		4
        /*0000*/ 	.byte	0x04, 0x37
        /*0002*/ 	.short	(.L_7 - .L_6)
.L_6:
        /*0004*/ 	.word	0x00000080


	//----- nvinfo : EIATTR_KPARAM_INFO
	.align		4
.L_7:
        /*0008*/ 	.byte	0x04, 0x17
        /*000a*/ 	.short	(.L_9 - .L_8)
.L_8:
        /*000c*/ 	.word	0x00000000
        /*0010*/ 	.short	0x0004
        /*0012*/ 	.short	0x0018
        /*0014*/ 	.byte	0x00, 0xf4, 0x21, 0x00


	//----- nvinfo : EIATTR_KPARAM_INFO
	.align		4
.L_9:
        /*0018*/ 	.byte	0x04, 0x17
        /*001a*/ 	.short	(.L_11 - .L_10)
.L_10:
        /*001c*/ 	.word	0x00000000
        /*0020*/ 	.short	0x0003
        /*0022*/ 	.short	0x0014
        /*0024*/ 	.byte	0x00, 0xf0, 0x11, 0x00


	//----- nvinfo : EIATTR_KPARAM_INFO
	.align		4
.L_11:
        /*0028*/ 	.byte	0x04, 0x17
        /*002a*/ 	.short	(.L_13 - .L_12)
.L_12:
        /*002c*/ 	.word	0x00000000
        /*0030*/ 	.short	0x0002
        /*0032*/ 	.short	0x0010
        /*0034*/ 	.byte	0x00, 0xf0, 0x11, 0x00


	//----- nvinfo : EIATTR_KPARAM_INFO
	.align		4
.L_13:
        /*0038*/ 	.byte	0x04, 0x17
        /*003a*/ 	.short	(.L_15 - .L_14)
.L_14:
        /*003c*/ 	.word	0x00000000
        /*0040*/ 	.short	0x0001
        /*0042*/ 	.short	0x0008
        /*0044*/ 	.byte	0x00, 0xf4, 0x21, 0x00


	//----- nvinfo : EIATTR_KPARAM_INFO
	.align		4
.L_15:
        /*0048*/ 	.byte	0x04, 0x17
        /*004a*/ 	.short	(.L_17 - .L_16)
.L_16:
        /*004c*/ 	.word	0x00000000
        /*0050*/ 	.short	0x0000
        /*0052*/ 	.short	0x0000
        /*0054*/ 	.byte	0x00, 0xf4, 0x21, 0x00


	//----- nvinfo : EIATTR_SPARSE_MMA_MASK
	.align		4
.L_17:
        /*0058*/ 	.byte	0x03, 0x50
        /*005a*/ 	.short	0x0000


	//----- nvinfo : EIATTR_MAXREG_COUNT
	.align		4
        /*005c*/ 	.byte	0x03, 0x1b
        /*005e*/ 	.short	0x00ff


	//----- nvinfo : EIATTR_EXIT_INSTR_OFFSETS
	.align		4
        /*0060*/ 	.byte	0x04, 0x1c
        /*0062*/ 	.short	(.L_19 - .L_18)


	//   ....[0]....
.L_18:
        /*0064*/ 	.word	0x00000690


	//   ....[1]....
        /*0068*/ 	.word	0x000006e0


	//----- nvinfo : EIATTR_REQNTID
	.align		4
.L_19:
        /*006c*/ 	.byte	0x04, 0x10
        /*006e*/ 	.short	(.L_21 - .L_20)
.L_20:
        /*0070*/ 	.word	0x00000080
        /*0074*/ 	.word	0x00000001
        /*0078*/ 	.word	0x00000001


	//----- nvinfo : EIATTR_CBANK_PARAM_SIZE
	.align		4
.L_21:
        /*007c*/ 	.byte	0x03, 0x19
        /*007e*/ 	.short	0x0020


	//----- nvinfo : EIATTR_PARAM_CBANK
	.align		4
        /*0080*/ 	.byte	0x04, 0x0a
        /*0082*/ 	.short	(.L_23 - .L_22)
	.align		4
.L_22:
        /*0084*/ 	.word	index@(.nv.constant0.triton_poi_fused_convolution_0)
        /*0088*/ 	.short	0x0210
        /*008a*/ 	.short	0x0020


	//----- nvinfo : EIATTR_SW_WAR
	.align		4
.L_23:
        /*008c*/ 	.byte	0x04, 0x36
        /*008e*/ 	.short	(.L_25 - .L_24)
.L_24:
        /*0090*/ 	.word	0x00000008
.L_25:


//--------------------- .nv.callgraph             --------------------------
	.section	.nv.callgraph,"",@"SHT_CUDA_CALLGRAPH"
	.align	4
	.sectionentsize	8
	.align		4
        /*0000*/ 	.word	0x00000000
	.align		4
        /*0004*/ 	.word	0xffffffff
	.align		4
        /*0008*/ 	.word	0x00000000
	.align		4
        /*000c*/ 	.word	0xfffffffe
	.align		4
        /*0010*/ 	.word	0x00000000
	.align		4
        /*0014*/ 	.word	0xfffffffd
	.align		4
        /*0018*/ 	.word	0x00000000
	.align		4
        /*001c*/ 	.word	0xfffffffc


//--------------------- .text.triton_poi_fused_convolution_0 --------------------------
	.section	.text.triton_poi_fused_convolution_0,"ax",@progbits
	.sectionflags	@"SHF_BARRIERS=1"
	.align	128
        .global         triton_poi_fused_convolution_0
        .type           triton_poi_fused_convolution_0,@function
        .size           triton_poi_fused_convolution_0,(.L_x_1 - triton_poi_fused_convolution_0)
        .other          triton_poi_fused_convolution_0,@"STO_CUDA_ENTRY STV_DEFAULT"
triton_poi_fused_convolution_0:
.text.triton_poi_fused_convolution_0:
[----:B------:R-:W0:Y:S01]  /*0000*/  LDC R1, c[0x0][0x28] ;  /* 0x00000a00ff017b82 */ /* 0x000e220000000800 */
[----:B------:R-:W1:Y:S07]  /*0010*/  S2R R2, SR_TID.X ;  /* 0x0000000000027919 */ /* 0x000e6e0000002100 */
[----:B------:R-:W2:Y:S01]  /*0020*/  LDC.64 R16, c[0x0][0x210] ;  /* 0x00008400ff107b82 */ /* 0x000ea20000000a00 */
[----:B------:R-:W-:Y:S01]  /*0030*/  UMOV UR4, 0xf0 ;  /* 0x000000f000047882 */ /* 0x000fe20000000000 */
[----:B------:R-:W-:Y:S01]  /*0040*/  CS2R R8, SRZ ;  /* 0x0000000000087805 */ /* 0x000fe2000001ff00 */
[----:B------:R-:W3:Y:S01]  /*0050*/  S2R R3, SR_CTAID.Y ;  /* 0x0000000000037919 */ /* 0x000ee20000002600 */
[----:B------:R-:W-:Y:S01]  /*0060*/  USHF.R.U32 UR4, UR4, 0x4, URZ ;  /* 0x0000000404047899 */ /* 0x000fe2000800163f */
[----:B------:R-:W-:-:S03]  /*0070*/  UMOV UR5, 0x140 ;  /* 0x0000014000057882 */ /* 0x000fc60000000000 */
[----:B------:R-:W-:-:S04]  /*0080*/  ULOP3.LUT UR5, UR5, 0xf, UR4, 0xf8, !UPT ;  /* 0x0000000f05057892 */ /* 0x000fc8000f8ef804 */
[----:B------:R-:W-:Y:S01]  /*0090*/  USHF.L.U32 UR5, UR5, 0x14, URZ ;  /* 0x0000001405057899 */ /* 0x000fe2000800063f */
[----:B------:R-:W-:Y:S01]  /*00a0*/  UMOV UR4, URZ ;  /* 0x0000003f00047c82 */ /* 0x000fe20008000000 */
[----:B------:R-:W-:Y:S01]  /*00b0*/  CS2R R10, SRZ ;  /* 0x00000000000a7805 */ /* 0x000fe2000001ff00 */
[----:B------:R-:W4:Y:S01]  /*00c0*/  S2R R12, SR_CTAID.X ;  /* 0x00000000000c7919 */ /* 0x000f220000002500 */
[----:B-1----:R-:W-:Y:S01]  /*00d0*/  IMAD.SHL.U32 R13, R2, 0x4, RZ ;  /* 0x00000004020d7824 */ /* 0x002fe200078e00ff */
[----:B------:R-:W-:Y:S01]  /*00e0*/  SHF.R.U32.HI R0, RZ, 0x6, R2 ;  /* 0x00000006ff007819 */ /* 0x000fe20000011602 */
[----:B---3--:R-:W-:-:S03]  /*00f0*/  IMAD.SHL.U32 R3, R3, 0x4, RZ ;  /* 0x0000000403037824 */ /* 0x008fc600078e00ff */
[----:B------:R-:W-:Y:S02]  /*0100*/  LOP3.LUT R5, R13, 0xfc, RZ, 0xc0, !PT ;  /* 0x000000fc0d057812 */ /* 0x000fe400078ec0ff */
[----:B------:R-:W-:Y:S02]  /*0110*/  SGXT.U32 R0, R0, 0x1 ;  /* 0x000000010000781a */ /* 0x000fe40000000000 */
[----:B----4-:R-:W-:Y:S02]  /*0120*/  PRMT R5, R5, 0x6540, R12 ;  /* 0x0000654005057816 */ /* 0x010fe4000000000c */
[CC--:B------:R-:W-:Y:S02]  /*0130*/  LOP3.LUT R4, R0.reuse, R3.reuse, RZ, 0xfc, !PT ;  /* 0x0000000300047212 */ /* 0x0c0fe400078efcff */
[----:B------:R-:W-:Y:S02]  /*0140*/  ISETP.GE.AND P0, PT, R5, 0xc400, PT ;  /* 0x0000c4000500780c */ /* 0x000fe40003f06270 */
[----:B------:R-:W-:Y:S01]  /*0150*/  LOP3.LUT P1, RZ, R0, R3, RZ, 0xfc, !PT ;  /* 0x0000000300ff7212 */ /* 0x000fe2000782fcff */
[C---:B------:R-:W-:Y:S01]  /*0160*/  IMAD R15, R4.reuse, 0xc400, R5 ;  /* 0x0000c400040f7824 */ /* 0x040fe200078e0205 */
[----:B------:R-:W-:-:S02]  /*0170*/  ISETP.LT.U32.AND P0, PT, R4, 0x3, !P0 ;  /* 0x000000030400780c */ /* 0x000fc40004701070 */
[----:B------:R-:W-:Y:S01]  /*0180*/  ISETP.LT.AND P1, PT, R5, 0xc400, !P1 ;  /* 0x0000c4000500780c */ /* 0x000fe20004f21270 */
[C---:B------:R-:W-:Y:S01]  /*0190*/  VIADD R7, R15.reuse, 0x18800 ;  /* 0x000188000f077836 */ /* 0x040fe20000000000 */
[----:B------:R-:W-:Y:S01]  /*01a0*/  CS2R R4, SRZ ;  /* 0x0000000000047805 */ /* 0x000fe2000001ff00 */
[----:B--2---:R-:W-:-:S04]  /*01b0*/  IMAD.WIDE R14, R15, 0x4, R16 ;  /* 0x000000040f0e7825 */ /* 0x004fc800078e0210 */
[----:B------:R-:W-:Y:S01]  /*01c0*/  IMAD.WIDE R16, R7, 0x4, R16 ;  /* 0x0000000407107825 */ /* 0x000fe200078e0210 */
[----:B------:R-:W-:-:S05]  /*01d0*/  CS2R R6, SRZ ;  /* 0x0000000000067805 */ /* 0x000fca000001ff00 */
[----:B------:R-:W2:Y:S04]  /*01e0*/  @P1 LDG.E.EL.128 R8, desc[UR4][R16.64] ;  /* 0x0000000410081981 */ /* 0x000ea8000c2e1d00 */
[----:B------:R1:W3:Y:S01]  /*01f0*/  @P0 LDG.E.EL.128 R4, desc[UR4][R14.64] ;  /* 0x000000040e040981 */ /* 0x0002e2000c2e1d00 */
[----:B------:R-:W4:Y:S01]  /*0200*/  S2UR UR5, SR_CgaCtaId ;  /* 0x00000000000579c3 */ /* 0x000f220000008800 */
[----:B------:R-:W-:Y:S01]  /*0210*/  LOP3.LUT R13, R13, 0x1fc, RZ, 0xc0, !PT ;  /* 0x000001fc0d0d7812 */ /* 0x000fe200078ec0ff */
[----:B------:R-:W-:Y:S01]  /*0220*/  IMAD.SHL.U32 R0, R2, 0x100, RZ ;  /* 0x0000010002007824 */ /* 0x000fe200078e00ff */
[----:B------:R-:W-:Y:S02]  /*0230*/  UMOV UR4, 0x400 ;  /* 0x0000040000047882 */ /* 0x000fe40000000000 */
[----:B------:R-:W-:-:S02]  /*0240*/  LOP3.LUT R18, R13, 0x200, RZ, 0xfc, !PT ;  /* 0x000002000d127812 */ /* 0x000fc400078efcff */
[----:B------:R-:W-:Y:S02]  /*0250*/  LOP3.LUT R19, R0, 0x300, RZ, 0xc0, !PT ;  /* 0x0000030000137812 */ /* 0x000fe400078ec0ff */
[----:B------:R-:W-:Y:S02]  /*0260*/  SHF.R.U32.HI R0, RZ, 0x2, R2 ;  /* 0x00000002ff007819 */ /* 0x000fe40000011602 */
[----:B------:R-:W-:Y:S02]  /*0270*/  SHF.R.U32.HI R18, RZ, 0x4, R18 ;  /* 0x00000004ff127819 */ /* 0x000fe40000011612 */
[----:B------:R-:W-:Y:S02]  /*0280*/  LOP3.LUT R0, R0, 0x10, RZ, 0xc0, !PT ;  /* 0x0000001000007812 */ /* 0x000fe400078ec0ff */
[----:B------:R-:W-:Y:S01]  /*0290*/  LOP3.LUT R18, R18, 0x30, RZ, 0xc0, !PT ;  /* 0x0000003012127812 */ /* 0x000fe200078ec0ff */
[----:B----4-:R-:W-:-:S06]  /*02a0*/  ULEA UR4, UR5, UR4, 0x18 ;  /* 0x0000000405047291 */ /* 0x010fcc000f8ec03f */
[----:B-1----:R-:W-:Y:S01]  /*02b0*/  LEA.HI R14, R19, UR4, RZ, 0x1c ;  /* 0x00000004130e7c11 */ /* 0x002fe2000f8fe0ff */
[----:B------:R-:W-:-:S04]  /*02c0*/  VIADD R18, R18, UR4 ;  /* 0x0000000412127c36 */ /* 0x000fc80008000000 */
[----:B------:R-:W-:Y:S02]  /*02d0*/  IMAD R15, R19, 0x4, R14 ;  /* 0x00000004130f7824 */ /* 0x000fe400078e020e */
[----:B------:R-:W-:Y:S02]  /*02e0*/  VIADD R14, R0, UR4 ;  /* 0x00000004000e7c36 */ /* 0x000fe40008000000 */
[C---:B------:R-:W-:Y:S02]  /*02f0*/  IMAD R18, R13.reuse, 0x4, R18 ;  /* 0x000000040d127824 */ /* 0x040fe400078e0212 */
[----:B------:R-:W-:Y:S01]  /*0300*/  IMAD R14, R13, 0x4, R14 ;  /* 0x000000040d0e7824 */ /* 0x000fe200078e020e */
[C---:B------:R-:W-:Y:S02]  /*0310*/  LOP3.LUT R0, R2.reuse, 0x40, RZ, 0xc0, !PT ;  /* 0x0000004002007812 */ /* 0x040fe400078ec0ff */
[----:B------:R-:W-:-:S04]  /*0320*/  LOP3.LUT R16, R2, 0x3c, RZ, 0xc0, !PT ;  /* 0x0000003c02107812 */ /* 0x000fc800078ec0ff */
[----:B------:R-:W-:Y:S02]  /*0330*/  IADD3 R0, R0, R15, R16 ;  /* 0x0000000f00007210 */ /* 0x000fe40007ffe010 */
[--C-:B------:R-:W-:Y:S02]  /*0340*/  SHF.R.U32.HI R15, RZ, 0x2, R2.reuse ;  /* 0x00000002ff0f7819 */ /* 0x100fe40000011602 */
[----:B------:R-:W-:Y:S02]  /*0350*/  LOP3.LUT R13, R3, 0x3, R2, 0xf8, !PT ;  /* 0x00000003030d7812 */ /* 0x000fe400078ef802 */
[----:B------:R-:W1:Y:S01]  /*0360*/  LDC.64 R2, c[0x0][0x218] ;  /* 0x00008600ff027b82 */ /* 0x000e620000000a00 */
[----:B------:R-:W-:Y:S02]  /*0370*/  SGXT.U32 R15, R15, 0x5 ;  /* 0x000000050f0f781a */ /* 0x000fe40000000000 */
[----:B------:R-:W-:Y:S02]  /*0380*/  ISETP.GE.U32.AND P0, PT, R13, 0x3, PT ;  /* 0x000000030d00780c */ /* 0x000fe40003f06070 */
[----:B------:R-:W-:-:S04]  /*0390*/  PRMT R12, R15, 0x6540, R12 ;  /* 0x000065400f0c7816 */ /* 0x000fc8000000000c */
[C---:B------:R-:W-:Y:S01]  /*03a0*/  ISETP.LT.AND P1, PT, R12.reuse, 0xc400, !P0 ;  /* 0x0000c4000c00780c */ /* 0x040fe20004721270 */
[----:B------:R-:W-:Y:S01]  /*03b0*/  ULDC.64 UR4, c[0x0][0x208] ;  /* 0x0000820000047ab9 */ /* 0x000fe20000000a00 */
[----:B---3--:R-:W-:Y:S04]  /*03c0*/  STS.128 [R14], R4 ;  /* 0x000000040e007388 */ /* 0x008fe80000000c00 */
[----:B--2---:R2:W-:Y:S01]  /*03d0*/  STS.128 [R18+0x800], R8 ;  /* 0x0008000812007388 */ /* 0x0045e20000000c00 */
[----:B------:R-:W-:Y:S06]  /*03e0*/  BAR.SYNC.DEFER_BLOCKING 0x0 ;  /* 0x0000000000007b1d */ /* 0x000fec0000010000 */
[----:B------:R-:W3:Y:S04]  /*03f0*/  LDS R17, [R0] ;  /* 0x0000000000117984 */ /* 0x000ee80000000800 */
[----:B------:R-:W4:Y:S04]  /*0400*/  LDS R16, [R0+0x80] ;  /* 0x0000800000107984 */ /* 0x000f280000000800 */
[----:B------:R-:W5:Y:S04]  /*0410*/  LDS R7, [R0+0x100] ;  /* 0x0001000000077984 */ /* 0x000f680000000800 */
[----:B------:R-:W0:Y:S04]  /*0420*/  LDS R5, [R0+0x180] ;  /* 0x0001800000057984 */ /* 0x000e280000000800 */
[----:B------:R-:W0:Y:S04]  /*0430*/  LDS R8, [R0+0x200] ;  /* 0x0002000000087984 */ /* 0x000e280000000800 */
[----:B------:R-:W0:Y:S04]  /*0440*/  LDS R6, [R0+0x280] ;  /* 0x0002800000067984 */ /* 0x000e280000000800 */
[----:B------:R-:W0:Y:S01]  /*0450*/  LDS R4, [R0+0x300] ;  /* 0x0003000000047984 */ /* 0x000e220000000800 */
[----:B--2---:R-:W-:-:S02]  /*0460*/  LOP3.LUT R9, R12, 0x20, RZ, 0xfc, !PT ;  /* 0x000000200c097812 */ /* 0x004fc400078efcff */
[C---:B------:R-:W-:Y:S02]  /*0470*/  LOP3.LUT R10, R12.reuse, 0x40, RZ, 0xfc, !PT ;  /* 0x000000400c0a7812 */ /* 0x040fe400078efcff */
[----:B------:R-:W-:Y:S01]  /*0480*/  ISETP.LT.AND P6, PT, R9, 0xc400, !P0 ;  /* 0x0000c4000900780c */ /* 0x000fe200047c1270 */
[C---:B------:R-:W-:Y:S01]  /*0490*/  IMAD R9, R12.reuse, 0x3, R13 ;  /* 0x000000030c097824 */ /* 0x040fe200078e020d */
[C---:B------:R-:W-:Y:S02]  /*04a0*/  LOP3.LUT R11, R12.reuse, 0x60, RZ, 0xfc, !PT ;  /* 0x000000600c0b7812 */ /* 0x040fe400078efcff */
[----:B------:R-:W-:Y:S02]  /*04b0*/  LOP3.LUT R14, R12, 0x80, RZ, 0xfc, !PT ;  /* 0x000000800c0e7812 */ /* 0x000fe400078efcff */
[----:B------:R-:W-:Y:S02]  /*04c0*/  ISETP.LT.AND P5, PT, R10, 0xc400, !P0 ;  /* 0x0000c4000a00780c */ /* 0x000fe400047a1270 */
[----:B------:R-:W-:Y:S01]  /*04d0*/  ISETP.LT.AND P4, PT, R11, 0xc400, !P0 ;  /* 0x0000c4000b00780c */ /* 0x000fe20004781270 */
[----:B-1----:R-:W-:Y:S01]  /*04e0*/  IMAD.WIDE R10, R9, 0x4, R2 ;  /* 0x00000004090a7825 */ /* 0x002fe200078e0202 */
[----:B------:R-:W-:-:S02]  /*04f0*/  ISETP.LT.AND P3, PT, R14, 0xc400, !P0 ;  /* 0x0000c4000e00780c */ /* 0x000fc40004761270 */
[C---:B------:R-:W-:Y:S02]  /*0500*/  LOP3.LUT R13, R12.reuse, 0xa0, RZ, 0xfc, !PT ;  /* 0x000000a00c0d7812 */ /* 0x040fe400078efcff */
[C---:B------:R-:W-:Y:S02]  /*0510*/  LOP3.LUT R14, R12.reuse, 0xc0, RZ, 0xfc, !PT ;  /* 0x000000c00c0e7812 */ /* 0x040fe400078efcff */
[----:B------:R-:W-:Y:S01]  /*0520*/  LOP3.LUT R12, R12, 0xe0, RZ, 0xfc, !PT ;  /* 0x000000e00c0c7812 */ /* 0x000fe200078efcff */
[----:B------:R-:W-:Y:S01]  /*0530*/  VIADD R19, R9, 0x60 ;  /* 0x0000006009137836 */ /* 0x000fe20000000000 */
[----:B------:R-:W-:Y:S01]  /*0540*/  ISETP.LT.AND P2, PT, R13, 0xc400, !P0 ;  /* 0x0000c4000d00780c */ /* 0x000fe20004741270 */
[----:B---3--:R1:W-:Y:S01]  /*0550*/  @P1 STG.E desc[UR4][R10.64], R17 ;  /* 0x000000110a001986 */ /* 0x0083e2000c101904 */
[----:B------:R-:W-:Y:S01]  /*0560*/  ISETP.LT.AND P1, PT, R14, 0xc400, !P0 ;  /* 0x0000c4000e00780c */ /* 0x000fe20004721270 */
[C---:B------:R-:W-:Y:S01]  /*0570*/  VIADD R13, R9.reuse, 0xc0 ;  /* 0x000000c0090d7836 */ /* 0x040fe20000000000 */
[----:B------:R-:W-:Y:S01]  /*0580*/  ISETP.LT.AND P0, PT, R12, 0xc400, !P0 ;  /* 0x0000c4000c00780c */ /* 0x000fe20004701270 */
[----:B------:R-:W-:-:S02]  /*0590*/  VIADD R15, R9, 0x120 ;  /* 0x00000120090f7836 */ /* 0x000fc40000000000 */
[----:B------:R-:W-:Y:S02]  /*05a0*/  VIADD R21, R9, 0x180 ;  /* 0x0000018009157836 */ /* 0x000fe40000000000 */
[----:B------:R-:W-:-:S04]  /*05b0*/  IMAD.WIDE R18, R19, 0x4, R2 ;  /* 0x0000000413127825 */ /* 0x000fc800078e0202 */
[C---:B------:R-:W-:Y:S02]  /*05c0*/  VIADD R23, R9.reuse, 0x1e0 ;  /* 0x000001e009177836 */ /* 0x040fe40000000000 */
[----:B------:R-:W-:Y:S02]  /*05d0*/  VIADD R25, R9, 0x240 ;  /* 0x0000024009197836 */ /* 0x000fe40000000000 */
[--C-:B------:R-:W-:Y:S01]  /*05e0*/  IMAD.WIDE R12, R13, 0x4, R2.reuse ;  /* 0x000000040d0c7825 */ /* 0x100fe200078e0202 */
[----:B----4-:R2:W-:Y:S03]  /*05f0*/  @P6 STG.E desc[UR4][R18.64], R16 ;  /* 0x0000001012006986 */ /* 0x0105e6000c101904 */
[--C-:B------:R-:W-:Y:S01]  /*0600*/  IMAD.WIDE R14, R15, 0x4, R2.reuse ;  /* 0x000000040f0e7825 */ /* 0x100fe200078e0202 */
[----:B-----5:R2:W-:Y:S03]  /*0610*/  @P5 STG.E desc[UR4][R12.64], R7 ;  /* 0x000000070c005986 */ /* 0x0205e6000c101904 */
[--C-:B-1----:R-:W-:Y:S01]  /*0620*/  IMAD.WIDE R10, R21, 0x4, R2.reuse ;  /* 0x00000004150a7825 */ /* 0x102fe200078e0202 */
[----:B0-----:R2:W-:Y:S03]  /*0630*/  @P4 STG.E desc[UR4][R14.64], R5 ;  /* 0x000000050e004986 */ /* 0x0015e6000c101904 */
[--C-:B------:R-:W-:Y:S01]  /*0640*/  IMAD.WIDE R20, R23, 0x4, R2.reuse ;  /* 0x0000000417147825 */ /* 0x100fe200078e0202 */
[----:B------:R2:W-:Y:S03]  /*0650*/  @P3 STG.E desc[UR4][R10.64], R8 ;  /* 0x000000080a003986 */ /* 0x0005e6000c101904 */
[----:B------:R-:W-:Y:S01]  /*0660*/  IMAD.WIDE R22, R25, 0x4, R2 ;  /* 0x0000000419167825 */ /* 0x000fe200078e0202 */
[----:B------:R2:W-:Y:S04]  /*0670*/  @P2 STG.E desc[UR4][R20.64], R6 ;  /* 0x0000000614002986 */ /* 0x0005e8000c101904 */
[----:B------:R2:W-:Y:S01]  /*0680*/  @P1 STG.E desc[UR4][R22.64], R4 ;  /* 0x0000000416001986 */ /* 0x0005e2000c101904 */
[----:B------:R-:W-:Y:S05]  /*0690*/  @!P0 EXIT ;  /* 0x000000000000894d */ /* 0x000fea0003800000 */
[----:B--2---:R-:W0:Y:S01]  /*06a0*/  LDS R5, [R0+0x380] ;  /* 0x0003800000057984 */ /* 0x004e220000000800 */
[----:B------:R-:W-:-:S04]  /*06b0*/  VIADD R9, R9, 0x2a0 ;  /* 0x000002a009097836 */ /* 0x000fc80000000000 */
[----:B------:R-:W-:-:S05]  /*06c0*/  IMAD.WIDE R2, R9, 0x4, R2 ;  /* 0x0000000409027825 */ /* 0x000fca00078e0202 */
[----:B0-----:R-:W-:Y:S01]  /*06d0*/  STG.E desc[UR4][R2.64], R5 ;  /* 0x0000000502007986 */ /* 0x001fe2000c101904 */
[----:B------:R-:W-:Y:S05]  /*06e0*/  EXIT ;  /* 0x000000000000794d */ /* 0x000fea0003800000 */
.L_x_0:
[----:B------:R-:W-:-:S00]  /*06f0*/  BRA `(.L_x_0) ;  /* 0xfffffffc00fc7947 */ /* 0x000fc0000383ffff */
[----:B------:R-:W-:-:S00]  /*0700*/  NOP ;  /* 0x0000000000007918 */ /* 0x000fc00000000000 */
[----:B------:R-:W-:-:S00]  /*0710*/  NOP ;  /* 0x0000000000007918 */ /* 0x000fc00000000000 */
[----:B------:R-:W-:-:S00]  /*0720*/  NOP ;  /* 0x0000000000007918 */ /* 0x000fc00000000000 */
[----:B------:R-:W-:-:S00]  /*0730*/  NOP ;  /* 0x0000000000007918 */ /* 0x000fc00000000000 */
[----:B------:R-:W-:-:S00]  /*0740*/  NOP ;  /* 0x0000000000007918 */ /* 0x000fc00000000000 */
[----:B------:R-:W-:-:S00]  /*0750*/  NOP ;  /* 0x0000000000007918 */ /* 0x000fc00000000000 */
[----:B------:R-:W-:-:S00]  /*0760*/  NOP ;  /* 0x0000000000007918 */ /* 0x000fc00000000000 */
[----:B------:R-:W-:-:S00]  /*0770*/  NOP ;  /* 0x0000000000007918 */ /* 0x000fc00000000000 */
.L_x_1:


//--------------------- .nv.shared.triton_poi_fused_convolution_0 --------------------------
	.section	.nv.shared.triton_poi_fused_convolution_0,"aw",@nobits
	.sectionflags	@""
	.align	16
	.zero		1024


//--------------------- .nv.shared.reserved.0     --------------------------
	.section	.nv.shared.reserved.0,"aw",@nobits
	.weak		__nv_reservedSMEM_offset_0_alias
	.size		__nv_reservedSMEM_offset_0_alias, 0, 0
	.other		__nv_reservedSMEM_offset_0_alias,@"STO_CUDA_RESERVED_SHARED STV_DEFAULT"
__nv_reservedSMEM_offset_0_alias:
	.zero		0


//--------------------- .nv.constant0.triton_poi_fused_convolution_0 --------------------------
	.section	.nv.constant0.triton_poi_fused_convolution_0,"a",@progbits
	.sectionflags	@""
	.align	4
.nv.constant0.triton_poi_fused_convolution_0:
	.zero		560


//--------------------- SYMBOLS --------------------------

	.type		.nv.reservedSmem.offset0,@object
	.size		.nv.reservedSmem.offset0,0x4
